	.headerflags	@"EF_CUDA_TEXMODE_UNIFIED EF_CUDA_64BIT_ADDRESS EF_CUDA_ACCELERATORS EF_CUDA_SM90 EF_CUDA_VIRTUAL_SM(EF_CUDA_SM90)"
	.elftype	@"ET_EXEC"


//--------------------- .nv.info                  --------------------------
	.section	.nv.info,"",@"SHT_CUDA_INFO"
	.align	4


	//----- nvinfo : EIATTR_REGCOUNT
	.align		4
        /*0000*/ 	.byte	0x04, 0x2f
        /*0002*/ 	.short	(.L_3 - .L_2)
	.align		4
.L_2:
        /*0004*/ 	.word	index@(triton_poi_fused_abs_add_div_mul_sqrt_sub_1)
        /*0008*/ 	.word	0x00000012


	//----- nvinfo : EIATTR_MIN_STACK_SIZE
	.align		4
.L_3:
        /*000c*/ 	.byte	0x04, 0x12
        /*000e*/ 	.short	(.L_5 - .L_4)
	.align		4
.L_4:
        /*0010*/ 	.word	index@(triton_poi_fused_abs_add_div_mul_sqrt_sub_1)
        /*0014*/ 	.word	0x00000000


	//----- nvinfo : EIATTR_FRAME_SIZE
	.align		4
.L_5:
        /*0018*/ 	.byte	0x04, 0x11
        /*001a*/ 	.short	(.L_7 - .L_6)
	.align		4
.L_6:
        /*001c*/ 	.word	index@(triton_poi_fused_abs_add_div_mul_sqrt_sub_1)
        /*0020*/ 	.word	0x00000000


	//----- nvinfo : EIATTR_MIN_STACK_SIZE
	.align		4
.L_7:
        /*0024*/ 	.byte	0x04, 0x12
        /*0026*/ 	.short	(.L_9 - .L_8)
	.align		4
.L_8:
        /*0028*/ 	.word	index@(triton_poi_fused_abs_add_div_mul_sqrt_sub_1)
        /*002c*/ 	.word	0x00000000
.L_9:


//--------------------- .nv.info.triton_poi_fused_abs_add_div_mul_sqrt_sub_1 --------------------------
	.section	.nv.info.triton_poi_fused_abs_add_div_mul_sqrt_sub_1,"",@"SHT_CUDA_INFO"
	.sectionflags	@""
	.align	4


	//----- nvinfo : EIATTR_CUDA_API_VERSION
	.align		4
        /*0000*/ 	.byte	0x04, 0x37
        /*0002*/ 	.short	(.L_11 - .L_10)
.L_10:
        /*0004*/ 	.word	0x0000007c


	//----- nvinfo : EIATTR_KPARAM_INFO
	.align		4
.L_11:
        /*0008*/ 	.byte	0x04, 0x17
        /*000a*/ 	.short	(.L_13 - .L_12)
.L_12:
        /*000c*/ 	.word	0x00000000
        /*0010*/ 	.short	0x0004
        /*0012*/ 	.short	0x0020
        /*0014*/ 	.byte	0x00, 0xf0, 0x11, 0x00


	//----- nvinfo : EIATTR_KPARAM_INFO
	.align		4
.L_13:
        /*0018*/ 	.byte	0x04, 0x17
        /*001a*/ 	.short	(.L_15 - .L_14)
.L_14:
        /*001c*/ 	.word	0x00000000
        /*0020*/ 	.short	0x0003
        /*0022*/ 	.short	0x0018
        /*0024*/ 	.byte	0x00, 0xf4, 0x21, 0x00


	//----- nvinfo : EIATTR_KPARAM_INFO
	.align		4
.L_15:
        /*0028*/ 	.byte	0x04, 0x17
        /*002a*/ 	.short	(.L_17 - .L_16)
.L_16:
        /*002c*/ 	.word	0x00000000
        /*0030*/ 	.short	0x0002
        /*0032*/ 	.short	0x0010
        /*0034*/ 	.byte	0x00, 0xf4, 0x21, 0x00


	//----- nvinfo : EIATTR_KPARAM_INFO
	.align		4
.L_17:
        /*0038*/ 	.byte	0x04, 0x17
        /*003a*/ 	.short	(.L_19 - .L_18)
.L_18:
        /*003c*/ 	.word	0x00000000
        /*0040*/ 	.short	0x0001
        /*0042*/ 	.short	0x0008
        /*0044*/ 	.byte	0x00, 0xf4, 0x21, 0x00


	//----- nvinfo : EIATTR_KPARAM_INFO
	.align		4
.L_19:
        /*0048*/ 	.byte	0x04, 0x17
        /*004a*/ 	.short	(.L_21 - .L_20)
.L_20:
        /*004c*/ 	.word	0x00000000
        /*0050*/ 	.short	0x0000
        /*0052*/ 	.short	0x0000
        /*0054*/ 	.byte	0x00, 0xf4, 0x21, 0x00


	//----- nvinfo : EIATTR_SPARSE_MMA_MASK
	.align		4
.L_21:
        /*0058*/ 	.byte	0x03, 0x50
        /*005a*/ 	.short	0x0000


	//----- nvinfo : EIATTR_MAXREG_COUNT
	.align		4
        /*005c*/ 	.byte	0x03, 0x1b
        /*005e*/ 	.short	0x00ff


	//----- nvinfo : EIATTR_EXIT_INSTR_OFFSETS
	.align		4
        /*0060*/ 	.byte	0x04, 0x1c
        /*0062*/ 	.short	(.L_23 - .L_22)


	//   ....[0]....
.L_22:
        /*0064*/ 	.word	0x00000200


	//   ....[1]....
        /*0068*/ 	.word	0x00000230


	//----- nvinfo : EIATTR_REQNTID
	.align		4
.L_23:
        /*006c*/ 	.byte	0x04, 0x10
        /*006e*/ 	.short	(.L_25 - .L_24)
.L_24:
        /*0070*/ 	.word	0x00000080
        /*0074*/ 	.word	0x00000001
        /*0078*/ 	.word	0x00000001


	//----- nvinfo : EIATTR_CBANK_PARAM_SIZE
	.align		4
.L_25:
        /*007c*/ 	.byte	0x03, 0x19
        /*007e*/ 	.short	0x0024


	//----- nvinfo : EIATTR_PARAM_CBANK
	.align		4
        /*0080*/ 	.byte	0x04, 0x0a
        /*0082*/ 	.short	(.L_27 - .L_26)
	.align		4
.L_26:
        /*0084*/ 	.word	index@(.nv.constant0.triton_poi_fused_abs_add_div_mul_sqrt_sub_1)
        /*0088*/ 	.short	0x0210
        /*008a*/ 	.short	0x0024


	//----- nvinfo : EIATTR_SW_WAR
	.align		4
.L_27:
        /*008c*/ 	.byte	0x04, 0x36
        /*008e*/ 	.short	(.L_29 - .L_28)
.L_28:
        /*0090*/ 	.word	0x00000008
.L_29:


//--------------------- .nv.callgraph             --------------------------
	.section	.nv.callgraph,"",@"SHT_CUDA_CALLGRAPH"
	.align	4
	.sectionentsize	8
	.align		4
        /*0000*/ 	.word	0x00000000
	.align		4
        /*0004*/ 	.word	0xffffffff
	.align		4
        /*0008*/ 	.word	0x00000000
	.align		4
        /*000c*/ 	.word	0xfffffffe
	.align		4
        /*0010*/ 	.word	0x00000000
	.align		4
        /*0014*/ 	.word	0xfffffffd
	.align		4
        /*0018*/ 	.word	0x00000000
	.align		4
        /*001c*/ 	.word	0xfffffffc


//--------------------- .nv.constant4             --------------------------
	.section	.nv.constant4,"a",@progbits
	.align	8
	.align		8
.nv.constant4:
        /*0000*/ 	.dword	_$_str
	.align		8
        /*0008*/ 	.dword	_$_str_$_2


//--------------------- .text.triton_poi_fused_abs_add_div_mul_sqrt_sub_1 --------------------------
	.section	.text.triton_poi_fused_abs_add_div_mul_sqrt_sub_1,"ax",@progbits
	.align	128
        .global         triton_poi_fused_abs_add_div_mul_sqrt_sub_1
        .type           triton_poi_fused_abs_add_div_mul_sqrt_sub_1,@function
        .size           triton_poi_fused_abs_add_div_mul_sqrt_sub_1,(.L_x_1 - triton_poi_fused_abs_add_div_mul_sqrt_sub_1)
        .other          triton_poi_fused_abs_add_div_mul_sqrt_sub_1,@"STO_CUDA_ENTRY STV_DEFAULT"
triton_poi_fused_abs_add_div_mul_sqrt_sub_1:
.text.triton_poi_fused_abs_add_div_mul_sqrt_sub_1:
[----:B------:R-:W0:Y:S02]  /*0000*/  LDC R1, c[0x0][0x28] ;  /* 0x00000a00ff017b82 */ /* 0x000e240000000800 */
[----:B------:R-:W1:Y:S01]  /*0010*/  S2R R0, SR_TID.X ;  /* 0x0000000000007919 */ /* 0x000e620000002100 */
[----:B------:R-:W2:Y:S01]  /*0020*/  LDC.64 R2, c[0x0][0x210] ;  /* 0x00008400ff027b82 */ /* 0x000ea20000000a00 */
[----:B------:R-:W-:Y:S01]  /*0030*/  MOV R7, RZ ;  /* 0x000000ff00077202 */ /* 0x000fe20000000f00 */
[----:B------:R-:W-:Y:S01]  /*0040*/  ULDC.64 UR4, c[0x0][0x208] ;  /* 0x0000820000047ab9 */ /* 0x000fe20000000a00 */
[----:B------:R-:W3:Y:S05]  /*0050*/  S2R R11, SR_CTAID.X ;  /* 0x00000000000b7919 */ /* 0x000eea0000002500 */
[----:B------:R-:W4:Y:S08]  /*0060*/  LDC.64 R4, c[0x0][0x218] ;  /* 0x00008600ff047b82 */ /* 0x000f300000000a00 */
[----:B------:R-:W5:Y:S01]  /*0070*/  LDC.64 R8, c[0x0][0x228] ;  /* 0x00008a00ff087b82 */ /* 0x000f620000000a00 */
[----:B-1----:R-:W-:-:S04]  /*0080*/  LOP3.LUT R0, R0, 0x7f, RZ, 0xc0, !PT ;  /* 0x0000007f00007812 */ /* 0x002fc800078ec0ff */
[----:B---3--:R-:W-:Y:S01]  /*0090*/  LEA R11, R11, R0, 0x7 ;  /* 0x000000000b0b7211 */ /* 0x008fe200078e38ff */
[----:B------:R-:W-:-:S03]  /*00a0*/  HFMA2.MMA R0, -RZ, RZ, 0, 0 ;  /* 0x00000000ff007435 */ /* 0x000fc600000001ff */
[C---:B------:R-:W-:Y:S01]  /*00b0*/  ISETP.GE.AND P2, PT, R11.reuse, 0x100, PT ;  /* 0x000001000b00780c */ /* 0x040fe20003f46270 */
[----:B--2---:R-:W-:-:S04]  /*00c0*/  IMAD.WIDE R2, R11, 0x4, R2 ;  /* 0x000000040b027825 */ /* 0x004fc800078e0202 */
[----:B----4-:R-:W-:-:S08]  /*00d0*/  IMAD.WIDE R4, R11, 0x4, R4 ;  /* 0x000000040b047825 */ /* 0x010fd000078e0204 */
[----:B------:R-:W2:Y:S04]  /*00e0*/  @!P2 LDG.E R0, desc[UR4][R2.64] ;  /* 0x000000040200a981 */ /* 0x000ea8000c1e1900 */
[----:B------:R5:W2:Y:S02]  /*00f0*/  @!P2 LDG.E R7, desc[UR4][R4.64] ;  /* 0x000000040407a981 */ /* 0x000aa4000c1e1900 */
[----:B-----5:R-:W-:-:S04]  /*0100*/  IMAD.WIDE R4, R11, 0x4, R8 ;  /* 0x000000040b047825 */ /* 0x020fc800078e0208 */
[----:B--2---:R-:W-:Y:S02]  /*0110*/  FADD R0, -R7, R0 ;  /* 0x0000000007007221 */ /* 0x004fe40000000100 */
[----:B------:R-:W1:Y:S02]  /*0120*/  LDC.64 R6, c[0x0][0x220] ;  /* 0x00008800ff067b82 */ /* 0x000e640000000a00 */
[----:B------:R-:W-:-:S04]  /*0130*/  FFMA R10, R0, R0, 0.00039999998989515006542 ;  /* 0x39d1b717000a7423 */ /* 0x000fc80000000000 */
[----:B------:R-:W2:Y:S02]  /*0140*/  MUFU.SQRT R12, R10 ;  /* 0x0000000a000c7308 */ /* 0x000ea40000002000 */
[C---:B--2---:R-:W-:Y:S01]  /*0150*/  FSETP.GT.AND P0, PT, R12.reuse, 8.50705917302346158658e+37, PT ;  /* 0x7e8000000c00780b */ /* 0x044fe20003f04000 */
[C---:B------:R-:W-:Y:S01]  /*0160*/  FADD R15, R12.reuse, -0.019999999552965164185 ;  /* 0xbca3d70a0c0f7421 */ /* 0x040fe20000000000 */
[----:B------:R-:W-:Y:S01]  /*0170*/  FSETP.GEU.AND P1, PT, R12, 1.175494350822287508e-38, PT ;  /* 0x008000000c00780b */ /* 0x000fe20003f2e000 */
[----:B-1----:R-:W-:-:S05]  /*0180*/  IMAD.WIDE R2, R11, 0x4, R6 ;  /* 0x000000040b027825 */ /* 0x002fca00078e0206 */
[----:B------:R1:W-:Y:S05]  /*0190*/  @!P2 STG.E desc[UR4][R2.64], R15 ;  /* 0x0000000f0200a986 */ /* 0x0003ea000c101904 */
[----:B------:R-:W-:Y:S01]  /*01a0*/  @P0 FMUL R12, R12, 0.25 ;  /* 0x3e8000000c0c0820 */ /* 0x000fe20000400000 */
[----:B------:R-:W-:-:S03]  /*01b0*/  @P0 FMUL R0, R0, 0.25 ;  /* 0x3e80000000000820 */ /* 0x000fc60000400000 */
[----:B------:R-:W-:Y:S01]  /*01c0*/  @!P1 FMUL R12, R12, 16777216 ;  /* 0x4b8000000c0c9820 */ /* 0x000fe20000400000 */
[----:B------:R-:W-:-:S03]  /*01d0*/  @!P1 FMUL R0, R0, 16777216 ;  /* 0x4b80000000009820 */ /* 0x000fc60000400000 */
[----:B------:R-:W2:Y:S02]  /*01e0*/  MUFU.RCP R13, R12 ;  /* 0x0000000c000d7308 */ /* 0x000ea40000001000 */
[----:B--2---:R-:W-:Y:S01]  /*01f0*/  FMUL R13, R13, R0 ;  /* 0x000000000d0d7220 */ /* 0x004fe20000400000 */
[----:B-1----:R-:W-:Y:S06]  /*0200*/  @P2 EXIT ;  /* 0x000000000000294d */ /* 0x002fec0003800000 */
[----:B------:R-:W-:-:S05]  /*0210*/  LOP3.LUT R13, R13, 0x7fffffff, RZ, 0xc0, !PT ;  /* 0x7fffffff0d0d7812 */ /* 0x000fca00078ec0ff */
[----:B------:R-:W-:Y:S01]  /*0220*/  STG.E desc[UR4][R4.64], R13 ;  /* 0x0000000d04007986 */ /* 0x000fe2000c101904 */
[----:B------:R-:W-:Y:S05]  /*0230*/  EXIT ;  /* 0x000000000000794d */ /* 0x000fea0003800000 */
.L_x_0:
[----:B------:R-:W-:-:S00]  /*0240*/  BRA `(.L_x_0) ;  /* 0xfffffffc00fc7947 */ /* 0x000fc0000383ffff */
[----:B------:R-:W-:-:S00]  /*0250*/  NOP ;  /* 0x0000000000007918 */ /* 0x000fc00000000000 */
        /* <DEDUP_REMOVED lines=10> */
.L_x_1:


//--------------------- .nv.global.init           --------------------------
	.section	.nv.global.init,"aw",@progbits
.nv.global.init:
	.type		_$_str,@object
	.size		_$_str,(_$_str_$_2 - _$_str)
_$_str:
        /*0000*/ 	.byte	0x5f, 0x5f, 0x43, 0x55, 0x44, 0x41, 0x5f, 0x46, 0x54, 0x5a, 0x00
	.type		_$_str_$_2,@object
	.size		_$_str_$_2,(.L_1 - _$_str_$_2)
_$_str_$_2:
        /*000b*/ 	.byte	0x5f, 0x5f, 0x43, 0x55, 0x44, 0x41, 0x5f, 0x50, 0x52, 0x45, 0x43, 0x5f, 0x53, 0x51, 0x52, 0x54
        /*001b*/ 	.byte	0x00
.L_1:


//--------------------- .nv.constant0.triton_poi_fused_abs_add_div_mul_sqrt_sub_1 --------------------------
	.section	.nv.constant0.triton_poi_fused_abs_add_div_mul_sqrt_sub_1,"a",@progbits
	.sectionflags	@""
	.align	4
.nv.constant0.triton_poi_fused_abs_add_div_mul_sqrt_sub_1:
	.zero		564
